//
// Generated by NVIDIA NVVM Compiler
//
// Compiler Build ID: CL-36424714
// Cuda compilation tools, release 13.0, V13.0.88
// Based on NVVM 20.0.0
//

.version 9.0
.target sm_100
.address_size 64

	// .globl	_Z16printWarpDetailsv
.extern .func  (.param .b32 func_retval0) vprintf
(
	.param .b64 vprintf_param_0,
	.param .b64 vprintf_param_1
)
;
.global .align 1 .b8 $str[62] = {116, 105, 100, 58, 32, 37, 100, 44, 32, 98, 105, 100, 46, 120, 58, 32, 37, 100, 44, 32, 98, 105, 100, 46, 121, 58, 32, 37, 100, 44, 32, 103, 105, 100, 58, 32, 37, 100, 44, 32, 119, 97, 114, 112, 73, 100, 58, 32, 37, 100, 44, 32, 103, 98, 105, 100, 58, 32, 37, 100, 10};

.visible .entry _Z16printWarpDetailsv()
{
	.local .align 8 .b8 	__local_depot0[24];
	.reg .b64 	%SP;
	.reg .b64 	%SPL;
	.reg .b32 	%r<11>;
	.reg .b64 	%rd<5>;

	mov.u64 	%SPL, __local_depot0;
	cvta.local.u64 	%SP, %SPL;
	add.u64 	%rd1, %SP, 0;
	add.u64 	%rd2, %SPL, 0;
	mov.u32 	%r1, %ctaid.y;
	mov.u32 	%r2, %nctaid.x;
	mov.u32 	%r3, %ntid.x;
	mov.u32 	%r4, %ctaid.x;
	mov.u32 	%r5, %tid.x;
	mad.lo.s32 	%r6, %r1, %r2, %r4;
	mad.lo.s32 	%r7, %r6, %r3, %r5;
	shr.u32 	%r8, %r5, 5;
	st.local.v2.u32 	[%rd2], {%r5, %r4};
	st.local.v2.u32 	[%rd2+8], {%r1, %r7};
	st.local.v2.u32 	[%rd2+16], {%r8, %r6};
	mov.u64 	%rd3, $str;
	cvta.global.u64 	%rd4, %rd3;
	{ // callseq 0, 0
	.param .b64 param0;
	st.param.b64 	[param0], %rd4;
	.param .b64 param1;
	st.param.b64 	[param1], %rd1;
	.param .b32 retval0;
	call.uni (retval0), 
	vprintf, 
	(
	param0, 
	param1
	);
	ld.param.b32 	%r9, [retval0];
	} // callseq 0
	ret;

}


// ===== COMPILED SASS (sm_100) =====

	.target	sm_100

	.elftype	@"ET_EXEC"


//--------------------- .note.nv.tkinfo           --------------------------
	.section	.note.nv.tkinfo,"",@"SHT_NOTE"
	.sectionflags	@"SHF_NOTE_NV_TKINFO"
	.tkinfo
        /*0018*/ 	.word	0x00000002
        /*0030*/ 	.string	""
        /*0030*/ 	.string	"ptxas"
        /*0030*/ 	.string	"Cuda compilation tools, release 13.0, V13.0.88"
        /*0030*/ 	.string	"Build cuda_13.0.r13.0/compiler.36424714_0"
        /*0030*/ 	.string	"-arch sm_100 -m 64 "



//--------------------- .note.nv.cuinfo           --------------------------
	.section	.note.nv.cuinfo,"",@"SHT_NOTE"
	.sectionflags	@"SHF_NOTE_NV_CUINFO"
        /*0018*/ 	.short	0x0002
        /*001a*/ 	.short	0x0064
        /*001c*/ 	.short	0x0082
	.zero		2


//--------------------- .nv.info                  --------------------------
	.section	.nv.info,"",@"SHT_CUDA_INFO"
	.align	4


	//----- nvinfo : EIATTR_REGCOUNT
	.align		4
        /*0000*/ 	.byte	0x04, 0x2f
        /*0002*/ 	.short	(.L_2 - .L_1)
	.align		4
.L_1:
        /*0004*/ 	.word	index@(_Z16printWarpDetailsv)
        /*0008*/ 	.word	0x00000018


	//----- nvinfo : EIATTR_FRAME_SIZE
	.align		4
.L_2:
        /*000c*/ 	.byte	0x04, 0x11
        /*000e*/ 	.short	(.L_4 - .L_3)
	.align		4
.L_3:
        /*0010*/ 	.word	index@(_Z16printWarpDetailsv)
        /*0014*/ 	.word	0x00000018


	//----- nvinfo : EIATTR_MIN_STACK_SIZE
	.align		4
.L_4:
        /*0018*/ 	.byte	0x04, 0x12
        /*001a*/ 	.short	(.L_6 - .L_5)
	.align		4
.L_5:
        /*001c*/ 	.word	index@(_Z16printWarpDetailsv)
        /*0020*/ 	.word	0x00000018
.L_6:


//--------------------- .nv.compat                --------------------------
	.section	.nv.compat,"",@"SHT_CUDA_COMPAT_INFO"
	.align	4
        /*0000*/ 	.byte	0x02, 0x09, 0x00, 0x00, 0x02, 0x02, 0x01, 0x00, 0x02, 0x05, 0x05, 0x00, 0x03, 0x07, 0x01, 0x01
        /*0010*/ 	.byte	0x02, 0x03, 0x00, 0x00, 0x02, 0x06, 0x01, 0x00, 0x04, 0x0b, 0x08, 0x00, 0x09, 0x00, 0x00, 0x00
        /*0020*/ 	.byte	0x00, 0x00, 0x00, 0x00


//--------------------- .nv.info._Z16printWarpDetailsv --------------------------
	.section	.nv.info._Z16printWarpDetailsv,"",@"SHT_CUDA_INFO"
	.sectionflags	@""
	.align	4


	//----- nvinfo : EIATTR_CUDA_API_VERSION
	.align		4
        /*0000*/ 	.byte	0x04, 0x37
        /*0002*/ 	.short	(.L_8 - .L_7)
.L_7:
        /*0004*/ 	.word	0x00000082


	//----- nvinfo : EIATTR_SPARSE_MMA_MASK
	.align		4
.L_8:
        /*0008*/ 	.byte	0x03, 0x50
        /*000a*/ 	.short	0x0000


	//----- nvinfo : EIATTR_MAXREG_COUNT
	.align		4
        /*000c*/ 	.byte	0x03, 0x1b
        /*000e*/ 	.short	0x00ff


	//----- nvinfo : EIATTR_EXTERNS
	.align		4
        /*0010*/ 	.byte	0x04, 0x0f
        /*0012*/ 	.short	(.L_10 - .L_9)


	//   ....[0]....
	.align		4
.L_9:
        /*0014*/ 	.word	index@(vprintf)


	//----- nvinfo : EIATTR_MERCURY_ISA_VERSION
	.align		4
.L_10:
        /*0018*/ 	.byte	0x03, 0x5f
        /*001a*/ 	.short	0x0101


	//----- nvinfo : EIATTR_VRC_CTA_INIT_COUNT
	.align		4
        /*001c*/ 	.byte	0x02, 0x4a
	.zero		1
	.zero		1


	//----- nvinfo : EIATTR_SYSCALL_OFFSETS
	.align		4
        /*0020*/ 	.byte	0x04, 0x46
        /*0022*/ 	.short	(.L_12 - .L_11)


	//   ....[0]....
.L_11:
        /*0024*/ 	.word	0x00000170


	//----- nvinfo : EIATTR_EXIT_INSTR_OFFSETS
	.align		4
.L_12:
        /*0028*/ 	.byte	0x04, 0x1c
        /*002a*/ 	.short	(.L_14 - .L_13)


	//   ....[0]....
.L_13:
        /*002c*/ 	.word	0x00000180


	//----- nvinfo : EIATTR_SW_WAR
	.align		4
.L_14:
        /*0030*/ 	.byte	0x04, 0x36
        /*0032*/ 	.short	(.L_16 - .L_15)
.L_15:
        /*0034*/ 	.word	0x00000008
.L_16:


//--------------------- .nv.callgraph             --------------------------
	.section	.nv.callgraph,"",@"SHT_CUDA_CALLGRAPH"
	.align	4
	.sectionentsize	8
	.align		4
        /*0000*/ 	.word	0x00000000
	.align		4
        /*0004*/ 	.word	0xffffffff
	.align		4
        /*0008*/ 	.word	index@(_Z16printWarpDetailsv)
	.align		4
        /*000c*/ 	.word	index@(vprintf)
	.align		4
        /*0010*/ 	.word	0x00000000
	.align		4
        /*0014*/ 	.word	0xfffffffe
	.align		4
        /*0018*/ 	.word	0x00000000
	.align		4
        /*001c*/ 	.word	0xfffffffd
	.align		4
        /*0020*/ 	.word	0x00000000
	.align		4
        /*0024*/ 	.word	0xfffffffc


//--------------------- .nv.constant4             --------------------------
	.section	.nv.constant4,"a",@progbits
	.align	8
	.align		8
.nv.constant4:
        /*0000*/ 	.dword	vprintf
	.align		8
        /*0008*/ 	.dword	$str


//--------------------- .text._Z16printWarpDetailsv --------------------------
	.section	.text._Z16printWarpDetailsv,"ax",@progbits
	.align	128
        .global         _Z16printWarpDetailsv
        .type           _Z16printWarpDetailsv,@function
        .size           _Z16printWarpDetailsv,(.L_x_2 - _Z16printWarpDetailsv)
        .other          _Z16printWarpDetailsv,@"STO_CUDA_ENTRY STV_DEFAULT"
_Z16printWarpDetailsv:
.text._Z16printWarpDetailsv:
[----:B------:R-:W0:Y:S01]  /*0000*/  LDC R1, c[0x0][0x37c] ;  /* 0x0000df00ff017b82 */ /* 0x000e220000000800 */
[----:B------:R-:W1:Y:S01]  /*0010*/  S2R R10, SR_CTAID.Y ;  /* 0x00000000000a7919 */ /* 0x000e620000002600 */
[----:B------:R-:W2:Y:S01]  /*0020*/  LDCU UR5, c[0x0][0x2fc] ;  /* 0x00005f80ff0577ac */ /* 0x000ea20008000800 */
[----:B0-----:R-:W-:Y:S01]  /*0030*/  VIADD R1, R1, 0xffffffe8 ;  /* 0xffffffe801017836 */ /* 0x001fe20000000000 */
[----:B------:R-:W-:Y:S01]  /*0040*/  MOV R0, 0x0 ;  /* 0x0000000000007802 */ /* 0x000fe20000000f00 */
[----:B------:R-:W1:Y:S01]  /*0050*/  S2R R13, SR_CTAID.X ;  /* 0x00000000000d7919 */ /* 0x000e620000002500 */
[----:B------:R-:W1:Y:S02]  /*0060*/  LDCU UR4, c[0x0][0x370] ;  /* 0x00006e00ff0477ac */ /* 0x000e640008000800 */
[----:B------:R0:W3:Y:S01]  /*0070*/  LDC.64 R8, c[0x4][R0] ;  /* 0x0100000000087b82 */ /* 0x0000e20000000a00 */
[----:B------:R-:W4:Y:S01]  /*0080*/  S2R R12, SR_TID.X ;  /* 0x00000000000c7919 */ /* 0x000f220000002100 */
[----:B------:R-:W5:Y:S01]  /*0090*/  LDCU UR6, c[0x0][0x360] ;  /* 0x00006c00ff0677ac */ /* 0x000f620008000800 */
[----:B-1----:R-:W-:Y:S01]  /*00a0*/  IMAD R3, R10, UR4, R13 ;  /* 0x000000040a037c24 */ /* 0x002fe2000f8e020d */
[----:B------:R-:W1:Y:S01]  /*00b0*/  LDCU UR4, c[0x0][0x2f8] ;  /* 0x00005f00ff0477ac */ /* 0x000e620008000800 */
[----:B----4-:R-:W-:-:S02]  /*00c0*/  SHF.R.U32.HI R2, RZ, 0x5, R12 ;  /* 0x00000005ff027819 */ /* 0x010fc4000001160c */
[----:B-----5:R-:W-:Y:S01]  /*00d0*/  IMAD R11, R3, UR6, R12 ;  /* 0x00000006030b7c24 */ /* 0x020fe2000f8e020c */
[----:B------:R0:W-:Y:S01]  /*00e0*/  STL.64 [R1], R12 ;  /* 0x0000000c01007387 */ /* 0x0001e20000100a00 */
[----:B------:R-:W4:Y:S03]  /*00f0*/  LDCU.64 UR6, c[0x4][0x8] ;  /* 0x01000100ff0677ac */ /* 0x000f260008000a00 */
[----:B------:R0:W-:Y:S04]  /*0100*/  STL.64 [R1+0x10], R2 ;  /* 0x0000100201007387 */ /* 0x0001e80000100a00 */
[----:B------:R0:W-:Y:S01]  /*0110*/  STL.64 [R1+0x8], R10 ;  /* 0x0000080a01007387 */ /* 0x0001e20000100a00 */
[----:B-1----:R-:W-:-:S05]  /*0120*/  IADD3 R6, P0, PT, R1, UR4, RZ ;  /* 0x0000000401067c10 */ /* 0x002fca000ff1e0ff */
[----:B--2---:R-:W-:Y:S01]  /*0130*/  IMAD.X R7, RZ, RZ, UR5, P0 ;  /* 0x00000005ff077e24 */ /* 0x004fe200080e06ff */
[----:B----4-:R-:W-:Y:S01]  /*0140*/  MOV R5, UR7 ;  /* 0x0000000700057c02 */ /* 0x010fe20008000f00 */
[----:B0--3--:R-:W-:-:S07]  /*0150*/  IMAD.U32 R4, RZ, RZ, UR6 ;  /* 0x00000006ff047e24 */ /* 0x009fce000f8e00ff */
[----:B------:R-:W-:-:S07]  /*0160*/  LEPC R20, `(.L_x_0) ;  /* 0x000000001014794e */ /* 0x000fce0000000000 */
[----:B------:R-:W-:Y:S05]  /*0170*/  CALL.ABS.NOINC R8 ;  /* 0x0000000008007343 */ /* 0x000fea0003c00000 */
.L_x_0:
[----:B------:R-:W-:Y:S05]  /*0180*/  EXIT ;  /* 0x000000000000794d */ /* 0x000fea0003800000 */
.L_x_1:
[----:B------:R-:W-:-:S00]  /*0190*/  BRA `(.L_x_1) ;  /* 0xfffffffc00fc7947 */ /* 0x000fc0000383ffff */
[----:B------:R-:W-:-:S00]  /*01a0*/  NOP ;  /* 0x0000000000007918 */ /* 0x000fc00000000000 */
        /* <DEDUP_REMOVED lines=13> */
.L_x_2:


//--------------------- .nv.global.init           --------------------------
	.section	.nv.global.init,"aw",@progbits
.nv.global.init:
	.type		$str,@object
	.size		$str,(.L_0 - $str)
$str:
        /*0000*/ 	.byte	0x74, 0x69, 0x64, 0x3a, 0x20, 0x25, 0x64, 0x2c, 0x20, 0x62, 0x69, 0x64, 0x2e, 0x78, 0x3a, 0x20
        /*0010*/ 	.byte	0x25, 0x64, 0x2c, 0x20, 0x62, 0x69, 0x64, 0x2e, 0x79, 0x3a, 0x20, 0x25, 0x64, 0x2c, 0x20, 0x67
        /*0020*/ 	.byte	0x69, 0x64, 0x3a, 0x20, 0x25, 0x64, 0x2c, 0x20, 0x77, 0x61, 0x72, 0x70, 0x49, 0x64, 0x3a, 0x20
        /*0030*/ 	.byte	0x25, 0x64, 0x2c, 0x20, 0x67, 0x62, 0x69, 0x64, 0x3a, 0x20, 0x25, 0x64, 0x0a, 0x00
.L_0:


//--------------------- .nv.shared.reserved.0     --------------------------
	.section	.nv.shared.reserved.0,"aw",@nobits
	.weak		__nv_reservedSMEM_offset_0_alias
	.size		__nv_reservedSMEM_offset_0_alias, 0, 64
	.other		__nv_reservedSMEM_offset_0_alias,@"STO_CUDA_RESERVED_SHARED STV_DEFAULT"
__nv_reservedSMEM_offset_0_alias:
	.zero		0
	.zero		64


//--------------------- .nv.constant0._Z16printWarpDetailsv --------------------------
	.section	.nv.constant0._Z16printWarpDetailsv,"a",@progbits
	.sectionflags	@""
	.align	4
.nv.constant0._Z16printWarpDetailsv:
	.zero		896


//--------------------- SYMBOLS --------------------------

	.type		.nv.reservedSmem.offset0,@object
	.size		.nv.reservedSmem.offset0,0x4
	.type		vprintf,@function
